//
// Generated by NVIDIA NVVM Compiler
//
// Compiler Build ID: CL-36424714
// Cuda compilation tools, release 13.0, V13.0.88
// Based on NVVM 20.0.0
//

.version 9.0
.target sm_100
.address_size 64

	// .globl	addKernel

.visible .entry addKernel(
	.param .u64 .ptr .align 1 addKernel_param_0,
	.param .u64 .ptr .align 1 addKernel_param_1,
	.param .u64 .ptr .align 1 addKernel_param_2
)
{
	.reg .b32 	%r<8>;
	.reg .b64 	%rd<11>;

	ld.param.u64 	%rd1, [addKernel_param_0];
	ld.param.u64 	%rd2, [addKernel_param_1];
	ld.param.u64 	%rd3, [addKernel_param_2];
	cvta.to.global.u64 	%rd4, %rd3;
	cvta.to.global.u64 	%rd5, %rd2;
	cvta.to.global.u64 	%rd6, %rd1;
	mov.u32 	%r1, %ntid.x;
	mov.u32 	%r2, %ctaid.x;
	mov.u32 	%r3, %tid.x;
	mad.lo.s32 	%r4, %r1, %r2, %r3;
	mul.wide.s32 	%rd7, %r4, 4;
	add.s64 	%rd8, %rd6, %rd7;
	ld.global.u32 	%r5, [%rd8];
	add.s64 	%rd9, %rd5, %rd7;
	ld.global.u32 	%r6, [%rd9];
	add.s32 	%r7, %r6, %r5;
	add.s64 	%rd10, %rd4, %rd7;
	st.global.u32 	[%rd10], %r7;
	ret;

}


// ===== COMPILED SASS (sm_100) =====

	.target	sm_100

	.elftype	@"ET_EXEC"


//--------------------- .note.nv.tkinfo           --------------------------
	.section	.note.nv.tkinfo,"",@"SHT_NOTE"
	.sectionflags	@"SHF_NOTE_NV_TKINFO"
	.tkinfo
        /*0018*/ 	.word	0x00000002
        /*0030*/ 	.string	""
        /*0030*/ 	.string	"ptxas"
        /*0030*/ 	.string	"Cuda compilation tools, release 13.0, V13.0.88"
        /*0030*/ 	.string	"Build cuda_13.0.r13.0/compiler.36424714_0"
        /*0030*/ 	.string	"-arch sm_100 -m 64 "



//--------------------- .note.nv.cuinfo           --------------------------
	.section	.note.nv.cuinfo,"",@"SHT_NOTE"
	.sectionflags	@"SHF_NOTE_NV_CUINFO"
        /*0018*/ 	.short	0x0002
        /*001a*/ 	.short	0x0064
        /*001c*/ 	.short	0x0082
	.zero		2


//--------------------- .nv.info                  --------------------------
	.section	.nv.info,"",@"SHT_CUDA_INFO"
	.align	4


	//----- nvinfo : EIATTR_REGCOUNT
	.align		4
        /*0000*/ 	.byte	0x04, 0x2f
        /*0002*/ 	.short	(.L_1 - .L_0)
	.align		4
.L_0:
        /*0004*/ 	.word	index@(addKernel)
        /*0008*/ 	.word	0x0000000c


	//----- nvinfo : EIATTR_FRAME_SIZE
	.align		4
.L_1:
        /*000c*/ 	.byte	0x04, 0x11
        /*000e*/ 	.short	(.L_3 - .L_2)
	.align		4
.L_2:
        /*0010*/ 	.word	index@(addKernel)
        /*0014*/ 	.word	0x00000000


	//----- nvinfo : EIATTR_MIN_STACK_SIZE
	.align		4
.L_3:
        /*0018*/ 	.byte	0x04, 0x12
        /*001a*/ 	.short	(.L_5 - .L_4)
	.align		4
.L_4:
        /*001c*/ 	.word	index@(addKernel)
        /*0020*/ 	.word	0x00000000
.L_5:


//--------------------- .nv.compat                --------------------------
	.section	.nv.compat,"",@"SHT_CUDA_COMPAT_INFO"
	.align	4
        /*0000*/ 	.byte	0x02, 0x09, 0x00, 0x00, 0x02, 0x02, 0x01, 0x00, 0x02, 0x05, 0x05, 0x00, 0x03, 0x07, 0x01, 0x01
        /*0010*/ 	.byte	0x02, 0x03, 0x00, 0x00, 0x02, 0x06, 0x01, 0x00, 0x04, 0x0b, 0x08, 0x00, 0x09, 0x00, 0x00, 0x00
        /*0020*/ 	.byte	0x00, 0x00, 0x00, 0x00


//--------------------- .nv.info.addKernel        --------------------------
	.section	.nv.info.addKernel,"",@"SHT_CUDA_INFO"
	.sectionflags	@""
	.align	4


	//----- nvinfo : EIATTR_CUDA_API_VERSION
	.align		4
        /*0000*/ 	.byte	0x04, 0x37
        /*0002*/ 	.short	(.L_7 - .L_6)
.L_6:
        /*0004*/ 	.word	0x00000082


	//----- nvinfo : EIATTR_KPARAM_INFO
	.align		4
.L_7:
        /*0008*/ 	.byte	0x04, 0x17
        /*000a*/ 	.short	(.L_9 - .L_8)
.L_8:
        /*000c*/ 	.word	0x00000000
        /*0010*/ 	.short	0x0002
        /*0012*/ 	.short	0x0010
        /*0014*/ 	.byte	0x00, 0xf5, 0x21, 0x00


	//----- nvinfo : EIATTR_KPARAM_INFO
	.align		4
.L_9:
        /*0018*/ 	.byte	0x04, 0x17
        /*001a*/ 	.short	(.L_11 - .L_10)
.L_10:
        /*001c*/ 	.word	0x00000000
        /*0020*/ 	.short	0x0001
        /*0022*/ 	.short	0x0008
        /*0024*/ 	.byte	0x00, 0xf5, 0x21, 0x00


	//----- nvinfo : EIATTR_KPARAM_INFO
	.align		4
.L_11:
        /*0028*/ 	.byte	0x04, 0x17
        /*002a*/ 	.short	(.L_13 - .L_12)
.L_12:
        /*002c*/ 	.word	0x00000000
        /*0030*/ 	.short	0x0000
        /*0032*/ 	.short	0x0000
        /*0034*/ 	.byte	0x00, 0xf5, 0x21, 0x00


	//----- nvinfo : EIATTR_SPARSE_MMA_MASK
	.align		4
.L_13:
        /*0038*/ 	.byte	0x03, 0x50
        /*003a*/ 	.short	0x0000


	//----- nvinfo : EIATTR_MAXREG_COUNT
	.align		4
        /*003c*/ 	.byte	0x03, 0x1b
        /*003e*/ 	.short	0x00ff


	//----- nvinfo : EIATTR_MERCURY_ISA_VERSION
	.align		4
        /*0040*/ 	.byte	0x03, 0x5f
        /*0042*/ 	.short	0x0101


	//----- nvinfo : EIATTR_VRC_CTA_INIT_COUNT
	.align		4
        /*0044*/ 	.byte	0x02, 0x4a
	.zero		1
	.zero		1


	//----- nvinfo : EIATTR_EXIT_INSTR_OFFSETS
	.align		4
        /*0048*/ 	.byte	0x04, 0x1c
        /*004a*/ 	.short	(.L_15 - .L_14)


	//   ....[0]....
.L_14:
        /*004c*/ 	.word	0x00000100


	//----- nvinfo : EIATTR_CBANK_PARAM_SIZE
	.align		4
.L_15:
        /*0050*/ 	.byte	0x03, 0x19
        /*0052*/ 	.short	0x0018


	//----- nvinfo : EIATTR_PARAM_CBANK
	.align		4
        /*0054*/ 	.byte	0x04, 0x0a
        /*0056*/ 	.short	(.L_17 - .L_16)
	.align		4
.L_16:
        /*0058*/ 	.word	index@(.nv.constant0.addKernel)
        /*005c*/ 	.short	0x0380
        /*005e*/ 	.short	0x0018


	//----- nvinfo : EIATTR_SW_WAR
	.align		4
.L_17:
        /*0060*/ 	.byte	0x04, 0x36
        /*0062*/ 	.short	(.L_19 - .L_18)
.L_18:
        /*0064*/ 	.word	0x00000008
.L_19:


//--------------------- .nv.callgraph             --------------------------
	.section	.nv.callgraph,"",@"SHT_CUDA_CALLGRAPH"
	.align	4
	.sectionentsize	8
	.align		4
        /*0000*/ 	.word	0x00000000
	.align		4
        /*0004*/ 	.word	0xffffffff
	.align		4
        /*0008*/ 	.word	0x00000000
	.align		4
        /*000c*/ 	.word	0xfffffffe
	.align		4
        /*0010*/ 	.word	0x00000000
	.align		4
        /*0014*/ 	.word	0xfffffffd
	.align		4
        /*0018*/ 	.word	0x00000000
	.align		4
        /*001c*/ 	.word	0xfffffffc


//--------------------- .text.addKernel           --------------------------
	.section	.text.addKernel,"ax",@progbits
	.align	128
        .global         addKernel
        .type           addKernel,@function
        .size           addKernel,(.L_x_1 - addKernel)
        .other          addKernel,@"STO_CUDA_ENTRY STV_DEFAULT"
addKernel:
.text.addKernel:
[----:B------:R-:W-:Y:S01]  /*0000*/  LDC R1, c[0x0][0x37c] ;  /* 0x0000df00ff017b82 */ /* 0x000fe20000000800 */
[----:B------:R-:W0:Y:S07]  /*0010*/  S2R R9, SR_CTAID.X ;  /* 0x0000000000097919 */ /* 0x000e2e0000002500 */
[----:B------:R-:W1:Y:S01]  /*0020*/  LDC.64 R2, c[0x0][0x380] ;  /* 0x0000e000ff027b82 */ /* 0x000e620000000a00 */
[----:B------:R-:W0:Y:S01]  /*0030*/  LDCU UR6, c[0x0][0x360] ;  /* 0x00006c00ff0677ac */ /* 0x000e220008000800 */
[----:B------:R-:W0:Y:S01]  /*0040*/  S2R R0, SR_TID.X ;  /* 0x0000000000007919 */ /* 0x000e220000002100 */
[----:B------:R-:W2:Y:S05]  /*0050*/  LDCU.64 UR4, c[0x0][0x358] ;  /* 0x00006b00ff0477ac */ /* 0x000eaa0008000a00 */
[----:B------:R-:W3:Y:S08]  /*0060*/  LDC.64 R4, c[0x0][0x388] ;  /* 0x0000e200ff047b82 */ /* 0x000ef00000000a00 */
[----:B------:R-:W4:Y:S01]  /*0070*/  LDC.64 R6, c[0x0][0x390] ;  /* 0x0000e400ff067b82 */ /* 0x000f220000000a00 */
[----:B0-----:R-:W-:-:S04]  /*0080*/  IMAD R9, R9, UR6, R0 ;  /* 0x0000000609097c24 */ /* 0x001fc8000f8e0200 */
[----:B-1----:R-:W-:-:S04]  /*0090*/  IMAD.WIDE R2, R9, 0x4, R2 ;  /* 0x0000000409027825 */ /* 0x002fc800078e0202 */
[C---:B---3--:R-:W-:Y:S02]  /*00a0*/  IMAD.WIDE R4, R9.reuse, 0x4, R4 ;  /* 0x0000000409047825 */ /* 0x048fe400078e0204 */
[----:B--2---:R-:W2:Y:S04]  /*00b0*/  LDG.E R2, desc[UR4][R2.64] ;  /* 0x0000000402027981 */ /* 0x004ea8000c1e1900 */
[----:B------:R-:W2:Y:S01]  /*00c0*/  LDG.E R5, desc[UR4][R4.64] ;  /* 0x0000000404057981 */ /* 0x000ea2000c1e1900 */
[----:B----4-:R-:W-:Y:S01]  /*00d0*/  IMAD.WIDE R6, R9, 0x4, R6 ;  /* 0x0000000409067825 */ /* 0x010fe200078e0206 */
[----:B--2---:R-:W-:-:S05]  /*00e0*/  IADD3 R9, PT, PT, R2, R5, RZ ;  /* 0x0000000502097210 */ /* 0x004fca0007ffe0ff */
[----:B------:R-:W-:Y:S01]  /*00f0*/  STG.E desc[UR4][R6.64], R9 ;  /* 0x0000000906007986 */ /* 0x000fe2000c101904 */
[----:B------:R-:W-:Y:S05]  /*0100*/  EXIT ;  /* 0x000000000000794d */ /* 0x000fea0003800000 */
.L_x_0:
[----:B------:R-:W-:-:S00]  /*0110*/  BRA `(.L_x_0) ;  /* 0xfffffffc00fc7947 */ /* 0x000fc0000383ffff */
[----:B------:R-:W-:-:S00]  /*0120*/  NOP ;  /* 0x0000000000007918 */ /* 0x000fc00000000000 */
        /* <DEDUP_REMOVED lines=13> */
.L_x_1:


//--------------------- .nv.shared.reserved.0     --------------------------
	.section	.nv.shared.reserved.0,"aw",@nobits
	.weak		__nv_reservedSMEM_offset_0_alias
	.size		__nv_reservedSMEM_offset_0_alias, 0, 64
	.other		__nv_reservedSMEM_offset_0_alias,@"STO_CUDA_RESERVED_SHARED STV_DEFAULT"
__nv_reservedSMEM_offset_0_alias:
	.zero		0
	.zero		64


//--------------------- .nv.constant0.addKernel   --------------------------
	.section	.nv.constant0.addKernel,"a",@progbits
	.sectionflags	@""
	.align	4
.nv.constant0.addKernel:
	.zero		920


//--------------------- SYMBOLS --------------------------

	.type		.nv.reservedSmem.offset0,@object
	.size		.nv.reservedSmem.offset0,0x4
